//
// Generated by NVIDIA NVVM Compiler
//
// Compiler Build ID: CL-36424714
// Cuda compilation tools, release 13.0, V13.0.88
// Based on NVVM 20.0.0
//

.version 9.0
.target sm_100
.address_size 64

	// .globl	_Z21matrixVectorMulKernelPKfS0_Pfii

.visible .entry _Z21matrixVectorMulKernelPKfS0_Pfii(
	.param .u64 .ptr .align 1 _Z21matrixVectorMulKernelPKfS0_Pfii_param_0,
	.param .u64 .ptr .align 1 _Z21matrixVectorMulKernelPKfS0_Pfii_param_1,
	.param .u64 .ptr .align 1 _Z21matrixVectorMulKernelPKfS0_Pfii_param_2,
	.param .u32 _Z21matrixVectorMulKernelPKfS0_Pfii_param_3,
	.param .u32 _Z21matrixVectorMulKernelPKfS0_Pfii_param_4
)
{
	.reg .pred 	%p<11>;
	.reg .b32 	%r<38>;
	.reg .b32 	%f<112>;
	.reg .b64 	%rd<31>;

	ld.param.u64 	%rd11, [_Z21matrixVectorMulKernelPKfS0_Pfii_param_0];
	ld.param.u64 	%rd12, [_Z21matrixVectorMulKernelPKfS0_Pfii_param_1];
	ld.param.u64 	%rd10, [_Z21matrixVectorMulKernelPKfS0_Pfii_param_2];
	ld.param.u32 	%r24, [_Z21matrixVectorMulKernelPKfS0_Pfii_param_3];
	ld.param.u32 	%r23, [_Z21matrixVectorMulKernelPKfS0_Pfii_param_4];
	cvta.to.global.u64 	%rd1, %rd12;
	cvta.to.global.u64 	%rd2, %rd11;
	mov.u32 	%r25, %ctaid.x;
	mov.u32 	%r26, %ntid.x;
	mov.u32 	%r27, %tid.x;
	mad.lo.s32 	%r1, %r25, %r26, %r27;
	setp.ge.s32 	%p1, %r1, %r24;
	@%p1 bra 	$L__BB0_15;
	setp.lt.s32 	%p2, %r23, 1;
	mov.f32 	%f111, 0f00000000;
	@%p2 bra 	$L__BB0_14;
	mul.lo.s32 	%r2, %r23, %r1;
	and.b32  	%r3, %r23, 15;
	setp.lt.u32 	%p3, %r23, 16;
	mov.f32 	%f111, 0f00000000;
	mov.b32 	%r34, 0;
	@%p3 bra 	$L__BB0_5;
	and.b32  	%r34, %r23, 2147483632;
	neg.s32 	%r32, %r34;
	add.s64 	%rd3, %rd2, 32;
	add.s64 	%rd29, %rd1, 32;
	mov.f32 	%f111, 0f00000000;
	mov.u32 	%r31, %r2;
$L__BB0_4:
	.pragma "nounroll";
	mul.wide.s32 	%rd13, %r31, 4;
	add.s64 	%rd14, %rd3, %rd13;
	ld.global.f32 	%f18, [%rd14+-32];
	ld.global.f32 	%f19, [%rd29+-32];
	fma.rn.f32 	%f20, %f18, %f19, %f111;
	ld.global.f32 	%f21, [%rd14+-28];
	ld.global.f32 	%f22, [%rd29+-28];
	fma.rn.f32 	%f23, %f21, %f22, %f20;
	ld.global.f32 	%f24, [%rd14+-24];
	ld.global.f32 	%f25, [%rd29+-24];
	fma.rn.f32 	%f26, %f24, %f25, %f23;
	ld.global.f32 	%f27, [%rd14+-20];
	ld.global.f32 	%f28, [%rd29+-20];
	fma.rn.f32 	%f29, %f27, %f28, %f26;
	ld.global.f32 	%f30, [%rd14+-16];
	ld.global.f32 	%f31, [%rd29+-16];
	fma.rn.f32 	%f32, %f30, %f31, %f29;
	ld.global.f32 	%f33, [%rd14+-12];
	ld.global.f32 	%f34, [%rd29+-12];
	fma.rn.f32 	%f35, %f33, %f34, %f32;
	ld.global.f32 	%f36, [%rd14+-8];
	ld.global.f32 	%f37, [%rd29+-8];
	fma.rn.f32 	%f38, %f36, %f37, %f35;
	ld.global.f32 	%f39, [%rd14+-4];
	ld.global.f32 	%f40, [%rd29+-4];
	fma.rn.f32 	%f41, %f39, %f40, %f38;
	ld.global.f32 	%f42, [%rd14];
	ld.global.f32 	%f43, [%rd29];
	fma.rn.f32 	%f44, %f42, %f43, %f41;
	ld.global.f32 	%f45, [%rd14+4];
	ld.global.f32 	%f46, [%rd29+4];
	fma.rn.f32 	%f47, %f45, %f46, %f44;
	ld.global.f32 	%f48, [%rd14+8];
	ld.global.f32 	%f49, [%rd29+8];
	fma.rn.f32 	%f50, %f48, %f49, %f47;
	ld.global.f32 	%f51, [%rd14+12];
	ld.global.f32 	%f52, [%rd29+12];
	fma.rn.f32 	%f53, %f51, %f52, %f50;
	ld.global.f32 	%f54, [%rd14+16];
	ld.global.f32 	%f55, [%rd29+16];
	fma.rn.f32 	%f56, %f54, %f55, %f53;
	ld.global.f32 	%f57, [%rd14+20];
	ld.global.f32 	%f58, [%rd29+20];
	fma.rn.f32 	%f59, %f57, %f58, %f56;
	ld.global.f32 	%f60, [%rd14+24];
	ld.global.f32 	%f61, [%rd29+24];
	fma.rn.f32 	%f62, %f60, %f61, %f59;
	ld.global.f32 	%f63, [%rd14+28];
	ld.global.f32 	%f64, [%rd29+28];
	fma.rn.f32 	%f111, %f63, %f64, %f62;
	add.s32 	%r32, %r32, 16;
	add.s32 	%r31, %r31, 16;
	add.s64 	%rd29, %rd29, 64;
	setp.ne.s32 	%p4, %r32, 0;
	@%p4 bra 	$L__BB0_4;
$L__BB0_5:
	setp.eq.s32 	%p5, %r3, 0;
	@%p5 bra 	$L__BB0_14;
	and.b32  	%r11, %r23, 7;
	setp.lt.u32 	%p6, %r3, 8;
	@%p6 bra 	$L__BB0_8;
	add.s32 	%r29, %r34, %r2;
	mul.wide.s32 	%rd15, %r29, 4;
	add.s64 	%rd16, %rd2, %rd15;
	ld.global.f32 	%f66, [%rd16];
	mul.wide.u32 	%rd17, %r34, 4;
	add.s64 	%rd18, %rd1, %rd17;
	ld.global.f32 	%f67, [%rd18];
	fma.rn.f32 	%f68, %f66, %f67, %f111;
	ld.global.f32 	%f69, [%rd16+4];
	ld.global.f32 	%f70, [%rd18+4];
	fma.rn.f32 	%f71, %f69, %f70, %f68;
	ld.global.f32 	%f72, [%rd16+8];
	ld.global.f32 	%f73, [%rd18+8];
	fma.rn.f32 	%f74, %f72, %f73, %f71;
	ld.global.f32 	%f75, [%rd16+12];
	ld.global.f32 	%f76, [%rd18+12];
	fma.rn.f32 	%f77, %f75, %f76, %f74;
	ld.global.f32 	%f78, [%rd16+16];
	ld.global.f32 	%f79, [%rd18+16];
	fma.rn.f32 	%f80, %f78, %f79, %f77;
	ld.global.f32 	%f81, [%rd16+20];
	ld.global.f32 	%f82, [%rd18+20];
	fma.rn.f32 	%f83, %f81, %f82, %f80;
	ld.global.f32 	%f84, [%rd16+24];
	ld.global.f32 	%f85, [%rd18+24];
	fma.rn.f32 	%f86, %f84, %f85, %f83;
	ld.global.f32 	%f87, [%rd16+28];
	ld.global.f32 	%f88, [%rd18+28];
	fma.rn.f32 	%f111, %f87, %f88, %f86;
	add.s32 	%r34, %r34, 8;
$L__BB0_8:
	setp.eq.s32 	%p7, %r11, 0;
	@%p7 bra 	$L__BB0_14;
	and.b32  	%r14, %r23, 3;
	setp.lt.u32 	%p8, %r11, 4;
	@%p8 bra 	$L__BB0_11;
	add.s32 	%r30, %r34, %r2;
	mul.wide.s32 	%rd19, %r30, 4;
	add.s64 	%rd20, %rd2, %rd19;
	ld.global.f32 	%f90, [%rd20];
	mul.wide.u32 	%rd21, %r34, 4;
	add.s64 	%rd22, %rd1, %rd21;
	ld.global.f32 	%f91, [%rd22];
	fma.rn.f32 	%f92, %f90, %f91, %f111;
	ld.global.f32 	%f93, [%rd20+4];
	ld.global.f32 	%f94, [%rd22+4];
	fma.rn.f32 	%f95, %f93, %f94, %f92;
	ld.global.f32 	%f96, [%rd20+8];
	ld.global.f32 	%f97, [%rd22+8];
	fma.rn.f32 	%f98, %f96, %f97, %f95;
	ld.global.f32 	%f99, [%rd20+12];
	ld.global.f32 	%f100, [%rd22+12];
	fma.rn.f32 	%f111, %f99, %f100, %f98;
	add.s32 	%r34, %r34, 4;
$L__BB0_11:
	setp.eq.s32 	%p9, %r14, 0;
	@%p9 bra 	$L__BB0_14;
	mul.wide.u32 	%rd23, %r34, 4;
	add.s64 	%rd30, %rd1, %rd23;
	add.s32 	%r37, %r34, %r2;
	neg.s32 	%r36, %r14;
$L__BB0_13:
	.pragma "nounroll";
	mul.wide.s32 	%rd24, %r37, 4;
	add.s64 	%rd25, %rd2, %rd24;
	ld.global.f32 	%f101, [%rd25];
	ld.global.f32 	%f102, [%rd30];
	fma.rn.f32 	%f111, %f101, %f102, %f111;
	add.s64 	%rd30, %rd30, 4;
	add.s32 	%r37, %r37, 1;
	add.s32 	%r36, %r36, 1;
	setp.ne.s32 	%p10, %r36, 0;
	@%p10 bra 	$L__BB0_13;
$L__BB0_14:
	cvta.to.global.u64 	%rd26, %rd10;
	mul.wide.s32 	%rd27, %r1, 4;
	add.s64 	%rd28, %rd26, %rd27;
	st.global.f32 	[%rd28], %f111;
$L__BB0_15:
	ret;

}


// ===== COMPILED SASS (sm_100) =====

	.target	sm_100

	.elftype	@"ET_EXEC"


//--------------------- .note.nv.tkinfo           --------------------------
	.section	.note.nv.tkinfo,"",@"SHT_NOTE"
	.sectionflags	@"SHF_NOTE_NV_TKINFO"
	.tkinfo
        /*0018*/ 	.word	0x00000002
        /*0030*/ 	.string	""
        /*0030*/ 	.string	"ptxas"
        /*0030*/ 	.string	"Cuda compilation tools, release 13.0, V13.0.88"
        /*0030*/ 	.string	"Build cuda_13.0.r13.0/compiler.36424714_0"
        /*0030*/ 	.string	"-arch sm_100 -m 64 "



//--------------------- .note.nv.cuinfo           --------------------------
	.section	.note.nv.cuinfo,"",@"SHT_NOTE"
	.sectionflags	@"SHF_NOTE_NV_CUINFO"
        /*0018*/ 	.short	0x0002
        /*001a*/ 	.short	0x0064
        /*001c*/ 	.short	0x0082
	.zero		2


//--------------------- .nv.info                  --------------------------
	.section	.nv.info,"",@"SHT_CUDA_INFO"
	.align	4


	//----- nvinfo : EIATTR_REGCOUNT
	.align		4
        /*0000*/ 	.byte	0x04, 0x2f
        /*0002*/ 	.short	(.L_1 - .L_0)
	.align		4
.L_0:
        /*0004*/ 	.word	index@(_Z21matrixVectorMulKernelPKfS0_Pfii)
        /*0008*/ 	.word	0x0000001e


	//----- nvinfo : EIATTR_FRAME_SIZE
	.align		4
.L_1:
        /*000c*/ 	.byte	0x04, 0x11
        /*000e*/ 	.short	(.L_3 - .L_2)
	.align		4
.L_2:
        /*0010*/ 	.word	index@(_Z21matrixVectorMulKernelPKfS0_Pfii)
        /*0014*/ 	.word	0x00000000


	//----- nvinfo : EIATTR_MIN_STACK_SIZE
	.align		4
.L_3:
        /*0018*/ 	.byte	0x04, 0x12
        /*001a*/ 	.short	(.L_5 - .L_4)
	.align		4
.L_4:
        /*001c*/ 	.word	index@(_Z21matrixVectorMulKernelPKfS0_Pfii)
        /*0020*/ 	.word	0x00000000
.L_5:


//--------------------- .nv.compat                --------------------------
	.section	.nv.compat,"",@"SHT_CUDA_COMPAT_INFO"
	.align	4
        /*0000*/ 	.byte	0x02, 0x09, 0x00, 0x00, 0x02, 0x02, 0x01, 0x00, 0x02, 0x05, 0x05, 0x00, 0x03, 0x07, 0x01, 0x01
        /*0010*/ 	.byte	0x02, 0x03, 0x00, 0x00, 0x02, 0x06, 0x01, 0x00, 0x04, 0x0b, 0x08, 0x00, 0x09, 0x00, 0x00, 0x00
        /*0020*/ 	.byte	0x00, 0x00, 0x00, 0x00


//--------------------- .nv.info._Z21matrixVectorMulKernelPKfS0_Pfii --------------------------
	.section	.nv.info._Z21matrixVectorMulKernelPKfS0_Pfii,"",@"SHT_CUDA_INFO"
	.sectionflags	@""
	.align	4


	//----- nvinfo : EIATTR_CUDA_API_VERSION
	.align		4
        /*0000*/ 	.byte	0x04, 0x37
        /*0002*/ 	.short	(.L_7 - .L_6)
.L_6:
        /*0004*/ 	.word	0x00000082


	//----- nvinfo : EIATTR_KPARAM_INFO
	.align		4
.L_7:
        /*0008*/ 	.byte	0x04, 0x17
        /*000a*/ 	.short	(.L_9 - .L_8)
.L_8:
        /*000c*/ 	.word	0x00000000
        /*0010*/ 	.short	0x0004
        /*0012*/ 	.short	0x001c
        /*0014*/ 	.byte	0x00, 0xf0, 0x11, 0x00


	//----- nvinfo : EIATTR_KPARAM_INFO
	.align		4
.L_9:
        /*0018*/ 	.byte	0x04, 0x17
        /*001a*/ 	.short	(.L_11 - .L_10)
.L_10:
        /*001c*/ 	.word	0x00000000
        /*0020*/ 	.short	0x0003
        /*0022*/ 	.short	0x0018
        /*0024*/ 	.byte	0x00, 0xf0, 0x11, 0x00


	//----- nvinfo : EIATTR_KPARAM_INFO
	.align		4
.L_11:
        /*0028*/ 	.byte	0x04, 0x17
        /*002a*/ 	.short	(.L_13 - .L_12)
.L_12:
        /*002c*/ 	.word	0x00000000
        /*0030*/ 	.short	0x0002
        /*0032*/ 	.short	0x0010
        /*0034*/ 	.byte	0x00, 0xf5, 0x21, 0x00


	//----- nvinfo : EIATTR_KPARAM_INFO
	.align		4
.L_13:
        /*0038*/ 	.byte	0x04, 0x17
        /*003a*/ 	.short	(.L_15 - .L_14)
.L_14:
        /*003c*/ 	.word	0x00000000
        /*0040*/ 	.short	0x0001
        /*0042*/ 	.short	0x0008
        /*0044*/ 	.byte	0x00, 0xf5, 0x21, 0x00


	//----- nvinfo : EIATTR_KPARAM_INFO
	.align		4
.L_15:
        /*0048*/ 	.byte	0x04, 0x17
        /*004a*/ 	.short	(.L_17 - .L_16)
.L_16:
        /*004c*/ 	.word	0x00000000
        /*0050*/ 	.short	0x0000
        /*0052*/ 	.short	0x0000
        /*0054*/ 	.byte	0x00, 0xf5, 0x21, 0x00


	//----- nvinfo : EIATTR_SPARSE_MMA_MASK
	.align		4
.L_17:
        /*0058*/ 	.byte	0x03, 0x50
        /*005a*/ 	.short	0x0000


	//----- nvinfo : EIATTR_MAXREG_COUNT
	.align		4
        /*005c*/ 	.byte	0x03, 0x1b
        /*005e*/ 	.short	0x00ff


	//----- nvinfo : EIATTR_MERCURY_ISA_VERSION
	.align		4
        /*0060*/ 	.byte	0x03, 0x5f
        /*0062*/ 	.short	0x0101


	//----- nvinfo : EIATTR_VRC_CTA_INIT_COUNT
	.align		4
        /*0064*/ 	.byte	0x02, 0x4a
	.zero		1
	.zero		1


	//----- nvinfo : EIATTR_EXIT_INSTR_OFFSETS
	.align		4
        /*0068*/ 	.byte	0x04, 0x1c
        /*006a*/ 	.short	(.L_19 - .L_18)


	//   ....[0]....
.L_18:
        /*006c*/ 	.word	0x00000070


	//   ....[1]....
        /*0070*/ 	.word	0x00000a90


	//----- nvinfo : EIATTR_CBANK_PARAM_SIZE
	.align		4
.L_19:
        /*0074*/ 	.byte	0x03, 0x19
        /*0076*/ 	.short	0x0020


	//----- nvinfo : EIATTR_PARAM_CBANK
	.align		4
        /*0078*/ 	.byte	0x04, 0x0a
        /*007a*/ 	.short	(.L_21 - .L_20)
	.align		4
.L_20:
        /*007c*/ 	.word	index@(.nv.constant0._Z21matrixVectorMulKernelPKfS0_Pfii)
        /*0080*/ 	.short	0x0380
        /*0082*/ 	.short	0x0020


	//----- nvinfo : EIATTR_SW_WAR
	.align		4
.L_21:
        /*0084*/ 	.byte	0x04, 0x36
        /*0086*/ 	.short	(.L_23 - .L_22)
.L_22:
        /*0088*/ 	.word	0x00000008
.L_23:


//--------------------- .nv.callgraph             --------------------------
	.section	.nv.callgraph,"",@"SHT_CUDA_CALLGRAPH"
	.align	4
	.sectionentsize	8
	.align		4
        /*0000*/ 	.word	0x00000000
	.align		4
        /*0004*/ 	.word	0xffffffff
	.align		4
        /*0008*/ 	.word	0x00000000
	.align		4
        /*000c*/ 	.word	0xfffffffe
	.align		4
        /*0010*/ 	.word	0x00000000
	.align		4
        /*0014*/ 	.word	0xfffffffd
	.align		4
        /*0018*/ 	.word	0x00000000
	.align		4
        /*001c*/ 	.word	0xfffffffc


//--------------------- .text._Z21matrixVectorMulKernelPKfS0_Pfii --------------------------
	.section	.text._Z21matrixVectorMulKernelPKfS0_Pfii,"ax",@progbits
	.align	128
        .global         _Z21matrixVectorMulKernelPKfS0_Pfii
        .type           _Z21matrixVectorMulKernelPKfS0_Pfii,@function
        .size           _Z21matrixVectorMulKernelPKfS0_Pfii,(.L_x_7 - _Z21matrixVectorMulKernelPKfS0_Pfii)
        .other          _Z21matrixVectorMulKernelPKfS0_Pfii,@"STO_CUDA_ENTRY STV_DEFAULT"
_Z21matrixVectorMulKernelPKfS0_Pfii:
.text._Z21matrixVectorMulKernelPKfS0_Pfii:
[----:B------:R-:W-:Y:S01]  /*0000*/  LDC R1, c[0x0][0x37c] ;  /* 0x0000df00ff017b82 */ /* 0x000fe20000000800 */
[----:B------:R-:W0:Y:S07]  /*0010*/  S2R R3, SR_TID.X ;  /* 0x0000000000037919 */ /* 0x000e2e0000002100 */
[----:B------:R-:W0:Y:S01]  /*0020*/  S2UR UR4, SR_CTAID.X ;  /* 0x00000000000479c3 */ /* 0x000e220000002500 */
[----:B------:R-:W1:Y:S07]  /*0030*/  LDCU UR5, c[0x0][0x398] ;  /* 0x00007300ff0577ac */ /* 0x000e6e0008000800 */
[----:B------:R-:W0:Y:S02]  /*0040*/  LDC R0, c[0x0][0x360] ;  /* 0x0000d800ff007b82 */ /* 0x000e240000000800 */
[----:B0-----:R-:W-:-:S05]  /*0050*/  IMAD R0, R0, UR4, R3 ;  /* 0x0000000400007c24 */ /* 0x001fca000f8e0203 */
[----:B-1----:R-:W-:-:S13]  /*0060*/  ISETP.GE.AND P0, PT, R0, UR5, PT ;  /* 0x0000000500007c0c */ /* 0x002fda000bf06270 */
[----:B------:R-:W-:Y:S05]  /*0070*/  @P0 EXIT ;  /* 0x000000000000094d */ /* 0x000fea0003800000 */
[----:B------:R-:W0:Y:S01]  /*0080*/  LDCU UR8, c[0x0][0x39c] ;  /* 0x00007380ff0877ac */ /* 0x000e220008000800 */
[----:B------:R-:W-:Y:S01]  /*0090*/  HFMA2 R15, -RZ, RZ, 0, 0 ;  /* 0x00000000ff0f7431 */ /* 0x000fe200000001ff */
[----:B------:R-:W1:Y:S01]  /*00a0*/  LDCU.64 UR16, c[0x0][0x358] ;  /* 0x00006b00ff1077ac */ /* 0x000e620008000a00 */
[----:B0-----:R-:W-:-:S09]  /*00b0*/  UISETP.GE.AND UP0, UPT, UR8, 0x1, UPT ;  /* 0x000000010800788c */ /* 0x001fd2000bf06270 */
[----:B-1----:R-:W-:Y:S05]  /*00c0*/  BRA.U !UP0, `(.L_x_0) ;  /* 0x0000000908647547 */ /* 0x002fea000b800000 */
[----:B------:R-:W-:Y:S02]  /*00d0*/  UISETP.GE.U32.AND UP1, UPT, UR8, 0x10, UPT ;  /* 0x000000100800788c */ /* 0x000fe4000bf26070 */
[----:B------:R-:W-:Y:S01]  /*00e0*/  IMAD R7, R0, UR8, RZ ;  /* 0x0000000800077c24 */ /* 0x000fe2000f8e02ff */
[----:B------:R-:W-:Y:S01]  /*00f0*/  ULOP3.LUT UR9, UR8, 0xf, URZ, 0xc0, !UPT ;  /* 0x0000000f08097892 */ /* 0x000fe2000f8ec0ff */
[----:B------:R-:W-:Y:S02]  /*0100*/  MOV R15, RZ ;  /* 0x000000ff000f7202 */ /* 0x000fe40000000f00 */
[----:B------:R-:W-:Y:S01]  /*0110*/  MOV R8, RZ ;  /* 0x000000ff00087202 */ /* 0x000fe20000000f00 */
[----:B------:R-:W-:Y:S02]  /*0120*/  UISETP.NE.AND UP0, UPT, UR9, URZ, UPT ;  /* 0x000000ff0900728c */ /* 0x000fe4000bf05270 */
[----:B------:R-:W-:Y:S09]  /*0130*/  BRA.U !UP1, `(.L_x_1) ;  /* 0x0000000509147547 */ /* 0x000ff2000b800000 */
[----:B------:R-:W0:Y:S01]  /*0140*/  LDCU.128 UR12, c[0x0][0x380] ;  /* 0x00007000ff0c77ac */ /* 0x000e220008000c00 */
[----:B------:R-:W-:Y:S02]  /*0150*/  MOV R15, RZ ;  /* 0x000000ff000f7202 */ /* 0x000fe40000000f00 */
[----:B------:R-:W-:Y:S01]  /*0160*/  MOV R6, R7 ;  /* 0x0000000700067202 */ /* 0x000fe20000000f00 */
[----:B------:R-:W-:-:S04]  /*0170*/  ULOP3.LUT UR10, UR8, 0x7ffffff0, URZ, 0xc0, !UPT ;  /* 0x7ffffff0080a7892 */ /* 0x000fc8000f8ec0ff */
[----:B------:R-:W-:Y:S02]  /*0180*/  UIADD3 UR11, UPT, UPT, -UR10, URZ, URZ ;  /* 0x000000ff0a0b7290 */ /* 0x000fe4000fffe1ff */
[----:B------:R-:W-:Y:S01]  /*0190*/  MOV R8, UR10 ;  /* 0x0000000a00087c02 */ /* 0x000fe20008000f00 */
[----:B0-----:R-:W-:Y:S02]  /*01a0*/  UIADD3 UR4, UP2, UPT, UR14, 0x20, URZ ;  /* 0x000000200e047890 */ /* 0x001fe4000ff5e0ff */
[----:B------:R-:W-:Y:S02]  /*01b0*/  UIADD3 UR6, UP1, UPT, UR12, 0x20, URZ ;  /* 0x000000200c067890 */ /* 0x000fe4000ff3e0ff */
[----:B------:R-:W-:Y:S02]  /*01c0*/  UIADD3.X UR5, UPT, UPT, URZ, UR15, URZ, UP2, !UPT ;  /* 0x0000000fff057290 */ /* 0x000fe400097fe4ff */
[----:B------:R-:W-:Y:S01]  /*01d0*/  MOV R2, UR4 ;  /* 0x0000000400027c02 */ /* 0x000fe20008000f00 */
[----:B------:R-:W-:-:S03]  /*01e0*/  UIADD3.X UR7, UPT, UPT, URZ, UR13, URZ, UP1, !UPT ;  /* 0x0000000dff077290 */ /* 0x000fc60008ffe4ff */
[----:B------:R-:W-:-:S09]  /*01f0*/  MOV R3, UR5 ;  /* 0x0000000500037c02 */ /* 0x000fd20008000f00 */
.L_x_2:
[----:B------:R-:W-:Y:S01]  /*0200*/  MOV R4, UR6 ;  /* 0x0000000600047c02 */ /* 0x000fe20008000f00 */
[----:B------:R-:W2:Y:S01]  /*0210*/  LDG.E R17, desc[UR16][R2.64+-0x20] ;  /* 0xffffe01002117981 */ /* 0x000ea2000c1e1900 */
[----:B------:R-:W-:-:S03]  /*0220*/  MOV R5, UR7 ;  /* 0x0000000700057c02 */ /* 0x000fc60008000f00 */
[----:B------:R-:W3:Y:S01]  /*0230*/  LDG.E R25, desc[UR16][R2.64+-0x1c] ;  /* 0xffffe41002197981 */ /* 0x000ee2000c1e1900 */
[----:B------:R-:W-:-:S03]  /*0240*/  IMAD.WIDE R4, R6, 0x4, R4 ;  /* 0x0000000406047825 */ /* 0x000fc600078e0204 */
[----:B------:R-:W4:Y:S04]  /*0250*/  LDG.E R19, desc[UR16][R2.64+-0x18] ;  /* 0xffffe81002137981 */ /* 0x000f28000c1e1900 */
[----:B------:R-:W2:Y:S04]  /*0260*/  LDG.E R16, desc[UR16][R4.64+-0x20] ;  /* 0xffffe01004107981 */ /* 0x000ea8000c1e1900 */
[----:B------:R-:W3:Y:S04]  /*0270*/  LDG.E R18, desc[UR16][R4.64+-0x1c] ;  /* 0xffffe41004127981 */ /* 0x000ee8000c1e1900 */
[----:B------:R-:W4:Y:S04]  /*0280*/  LDG.E R20, desc[UR16][R4.64+-0x18] ;  /* 0xffffe81004147981 */ /* 0x000f28000c1e1900 */
[----:B------:R-:W5:Y:S04]  /*0290*/  LDG.E R22, desc[UR16][R2.64+-0x14] ;  /* 0xffffec1002167981 */ /* 0x000f68000c1e1900 */
        /* <DEDUP_REMOVED lines=8> */
[----:B------:R-:W5:Y:S01]  /*0320*/  LDG.E R14, desc[UR16][R4.64+-0x4] ;  /* 0xfffffc10040e7981 */ /* 0x000f62000c1e1900 */
[----:B--2---:R-:W-:-:S03]  /*0330*/  FFMA R17, R16, R17, R15 ;  /* 0x0000001110117223 */ /* 0x004fc6000000000f */
[----:B------:R-:W2:Y:S04]  /*0340*/  LDG.E R15, desc[UR16][R2.64] ;  /* 0x00000010020f7981 */ /* 0x000ea8000c1e1900 */
[----:B------:R-:W2:Y:S01]  /*0350*/  LDG.E R16, desc[UR16][R4.64] ;  /* 0x0000001004107981 */ /* 0x000ea2000c1e1900 */
[----:B---3--:R-:W-:-:S03]  /*0360*/  FFMA R25, R18, R25, R17 ;  /* 0x0000001912197223 */ /* 0x008fc60000000011 */
[----:B------:R-:W3:Y:S01]  /*0370*/  LDG.E R17, desc[UR16][R2.64+0x4] ;  /* 0x0000041002117981 */ /* 0x000ee2000c1e1900 */
[----:B----4-:R-:W-:-:S03]  /*0380*/  FFMA R26, R20, R19, R25 ;  /* 0x00000013141a7223 */ /* 0x010fc60000000019 */
[----:B------:R-:W3:Y:S04]  /*0390*/  LDG.E R18, desc[UR16][R4.64+0x4] ;  /* 0x0000041004127981 */ /* 0x000ee8000c1e1900 */
[----:B------:R-:W4:Y:S01]  /*03a0*/  LDG.E R20, desc[UR16][R2.64+0x8] ;  /* 0x0000081002147981 */ /* 0x000f22000c1e1900 */
[----:B-----5:R-:W-:-:S03]  /*03b0*/  FFMA R25, R21, R22, R26 ;  /* 0x0000001615197223 */ /* 0x020fc6000000001a */
[----:B------:R-:W4:Y:S04]  /*03c0*/  LDG.E R19, desc[UR16][R4.64+0x8] ;  /* 0x0000081004137981 */ /* 0x000f28000c1e1900 */
[----:B------:R-:W5:Y:S01]  /*03d0*/  LDG.E R22, desc[UR16][R2.64+0xc] ;  /* 0x00000c1002167981 */ /* 0x000f62000c1e1900 */
[----:B------:R-:W-:-:S03]  /*03e0*/  FFMA R25, R24, R23, R25 ;  /* 0x0000001718197223 */ /* 0x000fc60000000019 */
[----:B------:R-:W5:Y:S04]  /*03f0*/  LDG.E R21, desc[UR16][R4.64+0xc] ;  /* 0x00000c1004157981 */ /* 0x000f68000c1e1900 */
[----:B------:R-:W5:Y:S01]  /*0400*/  LDG.E R24, desc[UR16][R2.64+0x10] ;  /* 0x0000101002187981 */ /* 0x000f62000c1e1900 */
[----:B------:R-:W-:-:S03]  /*0410*/  FFMA R25, R10, R9, R25 ;  /* 0x000000090a197223 */ /* 0x000fc60000000019 */
[----:B------:R-:W5:Y:S04]  /*0420*/  LDG.E R23, desc[UR16][R4.64+0x10] ;  /* 0x0000101004177981 */ /* 0x000f68000c1e1900 */
[----:B------:R-:W5:Y:S01]  /*0430*/  LDG.E R10, desc[UR16][R2.64+0x14] ;  /* 0x00001410020a7981 */ /* 0x000f62000c1e1900 */
[----:B------:R-:W-:-:S03]  /*0440*/  FFMA R27, R12, R11, R25 ;  /* 0x0000000b0c1b7223 */ /* 0x000fc60000000019 */
[----:B------:R-:W5:Y:S04]  /*0450*/  LDG.E R9, desc[UR16][R4.64+0x14] ;  /* 0x0000141004097981 */ /* 0x000f68000c1e1900 */
[----:B------:R-:W5:Y:S04]  /*0460*/  LDG.E R11, desc[UR16][R2.64+0x18] ;  /* 0x00001810020b7981 */ /* 0x000f68000c1e1900 */
[----:B------:R-:W5:Y:S04]  /*0470*/  LDG.E R12, desc[UR16][R4.64+0x18] ;  /* 0x00001810040c7981 */ /* 0x000f68000c1e1900 */
[----:B------:R-:W5:Y:S04]  /*0480*/  LDG.E R25, desc[UR16][R4.64+0x1c] ;  /* 0x00001c1004197981 */ /* 0x000f68000c1e1900 */
[----:B------:R0:W5:Y:S01]  /*0490*/  LDG.E R26, desc[UR16][R2.64+0x1c] ;  /* 0x00001c10021a7981 */ /* 0x000162000c1e1900 */
[----:B------:R-:W-:Y:S01]  /*04a0*/  FFMA R13, R14, R13, R27 ;  /* 0x0000000d0e0d7223 */ /* 0x000fe2000000001b */
[----:B------:R-:W-:-:S04]  /*04b0*/  UIADD3 UR11, UPT, UPT, UR11, 0x10, URZ ;  /* 0x000000100b0b7890 */ /* 0x000fc8000fffe0ff */
[----:B------:R-:W-:Y:S01]  /*04c0*/  UISETP.NE.AND UP1, UPT, UR11, URZ, UPT ;  /* 0x000000ff0b00728c */ /* 0x000fe2000bf25270 */
[----:B0-----:R-:W-:Y:S02]  /*04d0*/  IADD3 R2, P0, PT, R2, 0x40, RZ ;  /* 0x0000004002027810 */ /* 0x001fe40007f1e0ff */
[----:B------:R-:W-:Y:S02]  /*04e0*/  IADD3 R6, PT, PT, R6, 0x10, RZ ;  /* 0x0000001006067810 */ /* 0x000fe40007ffe0ff */
[----:B------:R-:W-:Y:S01]  /*04f0*/  IADD3.X R3, PT, PT, RZ, R3, RZ, P0, !PT ;  /* 0x00000003ff037210 */ /* 0x000fe200007fe4ff */
[----:B--2---:R-:W-:-:S04]  /*0500*/  FFMA R13, R16, R15, R13 ;  /* 0x0000000f100d7223 */ /* 0x004fc8000000000d */
[----:B---3--:R-:W-:-:S04]  /*0510*/  FFMA R18, R18, R17, R13 ;  /* 0x0000001112127223 */ /* 0x008fc8000000000d */
[----:B----4-:R-:W-:-:S04]  /*0520*/  FFMA R18, R19, R20, R18 ;  /* 0x0000001413127223 */ /* 0x010fc80000000012 */
[----:B-----5:R-:W-:-:S04]  /*0530*/  FFMA R18, R21, R22, R18 ;  /* 0x0000001615127223 */ /* 0x020fc80000000012 */
[----:B------:R-:W-:-:S04]  /*0540*/  FFMA R18, R23, R24, R18 ;  /* 0x0000001817127223 */ /* 0x000fc80000000012 */
[----:B------:R-:W-:-:S04]  /*0550*/  FFMA R9, R9, R10, R18 ;  /* 0x0000000a09097223 */ /* 0x000fc80000000012 */
[----:B------:R-:W-:-:S04]  /*0560*/  FFMA R12, R12, R11, R9 ;  /* 0x0000000b0c0c7223 */ /* 0x000fc80000000009 */
[----:B------:R-:W-:Y:S01]  /*0570*/  FFMA R15, R25, R26, R12 ;  /* 0x0000001a190f7223 */ /* 0x000fe2000000000c */
[----:B------:R-:W-:Y:S06]  /*0580*/  BRA.U UP1, `(.L_x_2) ;  /* 0xfffffffd011c7547 */ /* 0x000fec000b83ffff */
.L_x_1:
[----:B------:R-:W-:Y:S05]  /*0590*/  BRA.U !UP0, `(.L_x_0) ;  /* 0x0000000508307547 */ /* 0x000fea000b800000 */
[----:B------:R-:W-:Y:S02]  /*05a0*/  UISETP.GE.U32.AND UP0, UPT, UR9, 0x8, UPT ;  /* 0x000000080900788c */ /* 0x000fe4000bf06070 */
[----:B------:R-:W-:-:S04]  /*05b0*/  ULOP3.LUT UR5, UR8, 0x7, URZ, 0xc0, !UPT ;  /* 0x0000000708057892 */ /* 0x000fc8000f8ec0ff */
[----:B------:R-:W-:-:S03]  /*05c0*/  UISETP.NE.AND UP1, UPT, UR5, URZ, UPT ;  /* 0x000000ff0500728c */ /* 0x000fc6000bf25270 */
[----:B------:R-:W-:Y:S08]  /*05d0*/  BRA.U !UP0, `(.L_x_3) ;  /* 0x0000000108787547 */ /* 0x000ff0000b800000 */
[----:B------:R-:W0:Y:S01]  /*05e0*/  LDC.64 R2, c[0x0][0x380] ;  /* 0x0000e000ff027b82 */ /* 0x000e220000000a00 */
[----:B------:R-:W-:-:S07]  /*05f0*/  IADD3 R9, PT, PT, R7, R8, RZ ;  /* 0x0000000807097210 */ /* 0x000fce0007ffe0ff */
[----:B------:R-:W1:Y:S01]  /*0600*/  LDC.64 R4, c[0x0][0x388] ;  /* 0x0000e200ff047b82 */ /* 0x000e620000000a00 */
[----:B0-----:R-:W-:-:S05]  /*0610*/  IMAD.WIDE R2, R9, 0x4, R2 ;  /* 0x0000000409027825 */ /* 0x001fca00078e0202 */
[----:B------:R-:W2:Y:S01]  /*0620*/  LDG.E R10, desc[UR16][R2.64] ;  /* 0x00000010020a7981 */ /* 0x000ea2000c1e1900 */
[----:B-1----:R-:W-:-:S03]  /*0630*/  IMAD.WIDE.U32 R4, R8, 0x4, R4 ;  /* 0x0000000408047825 */ /* 0x002fc600078e0004 */
[----:B------:R-:W3:Y:S04]  /*0640*/  LDG.E R13, desc[UR16][R2.64+0x4] ;  /* 0x00000410020d7981 */ /* 0x000ee8000c1e1900 */
[----:B------:R-:W2:Y:S04]  /*0650*/  LDG.E R11, desc[UR16][R4.64] ;  /* 0x00000010040b7981 */ /* 0x000ea8000c1e1900 */
[----:B------:R-:W3:Y:S04]  /*0660*/  LDG.E R12, desc[UR16][R4.64+0x4] ;  /* 0x00000410040c7981 */ /* 0x000ee8000c1e1900 */
[----:B------:R-:W4:Y:S04]  /*0670*/  LDG.E R17, desc[UR16][R2.64+0x8] ;  /* 0x0000081002117981 */ /* 0x000f28000c1e1900 */
        /* <DEDUP_REMOVED lines=11> */
[----:B------:R-:W-:Y:S01]  /*0730*/  IADD3 R8, PT, PT, R8, 0x8, RZ ;  /* 0x0000000808087810 */ /* 0x000fe20007ffe0ff */
[----:B--2---:R-:W-:-:S04]  /*0740*/  FFMA R10, R10, R11, R15 ;  /* 0x0000000b0a0a7223 */ /* 0x004fc8000000000f */
[----:B---3--:R-:W-:-:S04]  /*0750*/  FFMA R10, R13, R12, R10 ;  /* 0x0000000c0d0a7223 */ /* 0x008fc8000000000a */
[----:B----4-:R-:W-:-:S04]  /*0760*/  FFMA R10, R17, R14, R10 ;  /* 0x0000000e110a7223 */ /* 0x010fc8000000000a */
[----:B-----5:R-:W-:-:S04]  /*0770*/  FFMA R10, R19, R16, R10 ;  /* 0x00000010130a7223 */ /* 0x020fc8000000000a */
[----:B------:R-:W-:-:S04]  /*0780*/  FFMA R10, R21, R18, R10 ;  /* 0x00000012150a7223 */ /* 0x000fc8000000000a */
[----:B------:R-:W-:-:S04]  /*0790*/  FFMA R23, R23, R20, R10 ;  /* 0x0000001417177223 */ /* 0x000fc8000000000a */
[----:B------:R-:W-:-:S04]  /*07a0*/  FFMA R6, R6, R9, R23 ;  /* 0x0000000906067223 */ /* 0x000fc80000000017 */
[----:B------:R-:W-:-:S07]  /*07b0*/  FFMA R15, R25, R22, R6 ;  /* 0x00000016190f7223 */ /* 0x000fce0000000006 */
.L_x_3:
        /* <DEDUP_REMOVED lines=17> */
[----:B------:R-:W5:Y:S01]  /*08d0*/  LDG.E R14, desc[UR16][R4.64+0xc] ;  /* 0x00000c10040e7981 */ /* 0x000f62000c1e1900 */
[----:B------:R-:W-:Y:S01]  /*08e0*/  IADD3 R8, PT, PT, R8, 0x4, RZ ;  /* 0x0000000408087810 */ /* 0x000fe20007ffe0ff */
[----:B--2---:R-:W-:-:S04]  /*08f0*/  FFMA R6, R6, R9, R15 ;  /* 0x0000000906067223 */ /* 0x004fc8000000000f */
[----:B---3--:R-:W-:-:S04]  /*0900*/  FFMA R6, R11, R10, R6 ;  /* 0x0000000a0b067223 */ /* 0x008fc80000000006 */
[----:B----4-:R-:W-:-:S04]  /*0910*/  FFMA R6, R13, R12, R6 ;  /* 0x0000000c0d067223 */ /* 0x010fc80000000006 */
[----:B-----5:R-:W-:-:S07]  /*0920*/  FFMA R15, R17, R14, R6 ;  /* 0x0000000e110f7223 */ /* 0x020fce0000000006 */
.L_x_4:
[----:B------:R-:W-:Y:S05]  /*0930*/  BRA.U !UP1, `(.L_x_0) ;  /* 0x0000000109487547 */ /* 0x000fea000b800000 */
[----:B------:R-:W0:Y:S01]  /*0940*/  LDC.64 R2, c[0x0][0x388] ;  /* 0x0000e200ff027b82 */ /* 0x000e220000000a00 */
[----:B------:R-:W-:Y:S01]  /*0950*/  IADD3 R7, PT, PT, R7, R8, RZ ;  /* 0x0000000807077210 */ /* 0x000fe20007ffe0ff */
[----:B------:R-:W-:-:S06]  /*0960*/  UIADD3 UR4, UPT, UPT, -UR4, URZ, URZ ;  /* 0x000000ff04047290 */ /* 0x000fcc000fffe1ff */
[----:B------:R-:W1:Y:S01]  /*0970*/  LDC.64 R10, c[0x0][0x380] ;  /* 0x0000e000ff0a7b82 */ /* 0x000e620000000a00 */
[----:B0-----:R-:W-:-:S03]  /*0980*/  IMAD.WIDE.U32 R2, R8, 0x4, R2 ;  /* 0x0000000408027825 */ /* 0x001fc600078e0002 */
[----:B------:R-:W-:Y:S02]  /*0990*/  MOV R6, R2 ;  /* 0x0000000200067202 */ /* 0x000fe40000000f00 */
[----:B------:R-:W-:-:S07]  /*09a0*/  MOV R5, R3 ;  /* 0x0000000300057202 */ /* 0x000fce0000000f00 */
.L_x_5:
[----:B-1----:R-:W-:Y:S01]  /*09b0*/  IMAD.WIDE R2, R7, 0x4, R10 ;  /* 0x0000000407027825 */ /* 0x002fe200078e020a */
[----:B------:R-:W-:-:S05]  /*09c0*/  MOV R4, R6 ;  /* 0x0000000600047202 */ /* 0x000fca0000000f00 */
[----:B------:R-:W2:Y:S04]  /*09d0*/  LDG.E R2, desc[UR16][R2.64] ;  /* 0x0000001002027981 */ /* 0x000ea8000c1e1900 */
[----:B------:R0:W2:Y:S01]  /*09e0*/  LDG.E R4, desc[UR16][R4.64] ;  /* 0x0000001004047981 */ /* 0x0000a2000c1e1900 */
[----:B------:R-:W-:Y:S01]  /*09f0*/  UIADD3 UR4, UPT, UPT, UR4, 0x1, URZ ;  /* 0x0000000104047890 */ /* 0x000fe2000fffe0ff */
[----:B------:R-:W-:Y:S02]  /*0a00*/  IADD3 R6, P0, PT, R6, 0x4, RZ ;  /* 0x0000000406067810 */ /* 0x000fe40007f1e0ff */
[----:B------:R-:W-:Y:S01]  /*0a10*/  IADD3 R7, PT, PT, R7, 0x1, RZ ;  /* 0x0000000107077810 */ /* 0x000fe20007ffe0ff */
[----:B------:R-:W-:Y:S01]  /*0a20*/  UISETP.NE.AND UP0, UPT, UR4, URZ, UPT ;  /* 0x000000ff0400728c */ /* 0x000fe2000bf05270 */
[----:B0-----:R-:W-:Y:S01]  /*0a30*/  IADD3.X R5, PT, PT, RZ, R5, RZ, P0, !PT ;  /* 0x00000005ff057210 */ /* 0x001fe200007fe4ff */
[----:B--2---:R-:W-:-:S07]  /*0a40*/  FFMA R15, R2, R4, R15 ;  /* 0x00000004020f7223 */ /* 0x004fce000000000f */
[----:B------:R-:W-:Y:S05]  /*0a50*/  BRA.U UP0, `(.L_x_5) ;  /* 0xfffffffd00d47547 */ /* 0x000fea000b83ffff */
.L_x_0:
[----:B------:R-:W0:Y:S02]  /*0a60*/  LDC.64 R2, c[0x0][0x390] ;  /* 0x0000e400ff027b82 */ /* 0x000e240000000a00 */
[----:B0-----:R-:W-:-:S05]  /*0a70*/  IMAD.WIDE R2, R0, 0x4, R2 ;  /* 0x0000000400027825 */ /* 0x001fca00078e0202 */
[----:B------:R-:W-:Y:S01]  /*0a80*/  STG.E desc[UR16][R2.64], R15 ;  /* 0x0000000f02007986 */ /* 0x000fe2000c101910 */
[----:B------:R-:W-:Y:S05]  /*0a90*/  EXIT ;  /* 0x000000000000794d */ /* 0x000fea0003800000 */
.L_x_6:
[----:B------:R-:W-:-:S00]  /*0aa0*/  BRA `(.L_x_6) ;  /* 0xfffffffc00fc7947 */ /* 0x000fc0000383ffff */
[----:B------:R-:W-:-:S00]  /*0ab0*/  NOP ;  /* 0x0000000000007918 */ /* 0x000fc00000000000 */
        /* <DEDUP_REMOVED lines=12> */
.L_x_7:


//--------------------- .nv.shared.reserved.0     --------------------------
	.section	.nv.shared.reserved.0,"aw",@nobits
	.weak		__nv_reservedSMEM_offset_0_alias
	.size		__nv_reservedSMEM_offset_0_alias, 0, 64
	.other		__nv_reservedSMEM_offset_0_alias,@"STO_CUDA_RESERVED_SHARED STV_DEFAULT"
__nv_reservedSMEM_offset_0_alias:
	.zero		0
	.zero		64


//--------------------- .nv.constant0._Z21matrixVectorMulKernelPKfS0_Pfii --------------------------
	.section	.nv.constant0._Z21matrixVectorMulKernelPKfS0_Pfii,"a",@progbits
	.sectionflags	@""
	.align	4
.nv.constant0._Z21matrixVectorMulKernelPKfS0_Pfii:
	.zero		928


//--------------------- SYMBOLS --------------------------

	.type		.nv.reservedSmem.offset0,@object
	.size		.nv.reservedSmem.offset0,0x4
